//
// Generated by NVIDIA NVVM Compiler
//
// Compiler Build ID: CL-36424714
// Cuda compilation tools, release 13.0, V13.0.88
// Based on NVVM 20.0.0
//

.version 9.0
.target sm_100
.address_size 64

	// .globl	_Z9addVectorPKfS0_Pfi

.visible .entry _Z9addVectorPKfS0_Pfi(
	.param .u64 .ptr .align 1 _Z9addVectorPKfS0_Pfi_param_0,
	.param .u64 .ptr .align 1 _Z9addVectorPKfS0_Pfi_param_1,
	.param .u64 .ptr .align 1 _Z9addVectorPKfS0_Pfi_param_2,
	.param .u32 _Z9addVectorPKfS0_Pfi_param_3
)
{
	.reg .pred 	%p<2>;
	.reg .b32 	%r<6>;
	.reg .b32 	%f<4>;
	.reg .b64 	%rd<11>;

	ld.param.u64 	%rd1, [_Z9addVectorPKfS0_Pfi_param_0];
	ld.param.u64 	%rd2, [_Z9addVectorPKfS0_Pfi_param_1];
	ld.param.u64 	%rd3, [_Z9addVectorPKfS0_Pfi_param_2];
	ld.param.u32 	%r2, [_Z9addVectorPKfS0_Pfi_param_3];
	mov.u32 	%r3, %ctaid.x;
	mov.u32 	%r4, %ntid.x;
	mov.u32 	%r5, %tid.x;
	mad.lo.s32 	%r1, %r3, %r4, %r5;
	setp.ge.s32 	%p1, %r1, %r2;
	@%p1 bra 	$L__BB0_2;
	cvta.to.global.u64 	%rd4, %rd1;
	cvta.to.global.u64 	%rd5, %rd2;
	cvta.to.global.u64 	%rd6, %rd3;
	mul.wide.s32 	%rd7, %r1, 4;
	add.s64 	%rd8, %rd4, %rd7;
	ld.global.f32 	%f1, [%rd8];
	add.s64 	%rd9, %rd5, %rd7;
	ld.global.f32 	%f2, [%rd9];
	add.f32 	%f3, %f1, %f2;
	add.s64 	%rd10, %rd6, %rd7;
	st.global.f32 	[%rd10], %f3;
$L__BB0_2:
	ret;

}


// ===== COMPILED SASS (sm_100) =====

	.target	sm_100

	.elftype	@"ET_EXEC"


//--------------------- .note.nv.tkinfo           --------------------------
	.section	.note.nv.tkinfo,"",@"SHT_NOTE"
	.sectionflags	@"SHF_NOTE_NV_TKINFO"
	.tkinfo
        /*0018*/ 	.word	0x00000002
        /*0030*/ 	.string	""
        /*0030*/ 	.string	"ptxas"
        /*0030*/ 	.string	"Cuda compilation tools, release 13.0, V13.0.88"
        /*0030*/ 	.string	"Build cuda_13.0.r13.0/compiler.36424714_0"
        /*0030*/ 	.string	"-arch sm_100 -m 64 "



//--------------------- .note.nv.cuinfo           --------------------------
	.section	.note.nv.cuinfo,"",@"SHT_NOTE"
	.sectionflags	@"SHF_NOTE_NV_CUINFO"
        /*0018*/ 	.short	0x0002
        /*001a*/ 	.short	0x0064
        /*001c*/ 	.short	0x0082
	.zero		2


//--------------------- .nv.info                  --------------------------
	.section	.nv.info,"",@"SHT_CUDA_INFO"
	.align	4


	//----- nvinfo : EIATTR_REGCOUNT
	.align		4
        /*0000*/ 	.byte	0x04, 0x2f
        /*0002*/ 	.short	(.L_1 - .L_0)
	.align		4
.L_0:
        /*0004*/ 	.word	index@(_Z9addVectorPKfS0_Pfi)
        /*0008*/ 	.word	0x0000000c


	//----- nvinfo : EIATTR_FRAME_SIZE
	.align		4
.L_1:
        /*000c*/ 	.byte	0x04, 0x11
        /*000e*/ 	.short	(.L_3 - .L_2)
	.align		4
.L_2:
        /*0010*/ 	.word	index@(_Z9addVectorPKfS0_Pfi)
        /*0014*/ 	.word	0x00000000


	//----- nvinfo : EIATTR_MIN_STACK_SIZE
	.align		4
.L_3:
        /*0018*/ 	.byte	0x04, 0x12
        /*001a*/ 	.short	(.L_5 - .L_4)
	.align		4
.L_4:
        /*001c*/ 	.word	index@(_Z9addVectorPKfS0_Pfi)
        /*0020*/ 	.word	0x00000000
.L_5:


//--------------------- .nv.compat                --------------------------
	.section	.nv.compat,"",@"SHT_CUDA_COMPAT_INFO"
	.align	4
        /*0000*/ 	.byte	0x02, 0x09, 0x00, 0x00, 0x02, 0x02, 0x01, 0x00, 0x02, 0x05, 0x05, 0x00, 0x03, 0x07, 0x01, 0x01
        /*0010*/ 	.byte	0x02, 0x03, 0x00, 0x00, 0x02, 0x06, 0x01, 0x00, 0x04, 0x0b, 0x08, 0x00, 0x09, 0x00, 0x00, 0x00
        /*0020*/ 	.byte	0x00, 0x00, 0x00, 0x00


//--------------------- .nv.info._Z9addVectorPKfS0_Pfi --------------------------
	.section	.nv.info._Z9addVectorPKfS0_Pfi,"",@"SHT_CUDA_INFO"
	.sectionflags	@""
	.align	4


	//----- nvinfo : EIATTR_CUDA_API_VERSION
	.align		4
        /*0000*/ 	.byte	0x04, 0x37
        /*0002*/ 	.short	(.L_7 - .L_6)
.L_6:
        /*0004*/ 	.word	0x00000082


	//----- nvinfo : EIATTR_KPARAM_INFO
	.align		4
.L_7:
        /*0008*/ 	.byte	0x04, 0x17
        /*000a*/ 	.short	(.L_9 - .L_8)
.L_8:
        /*000c*/ 	.word	0x00000000
        /*0010*/ 	.short	0x0003
        /*0012*/ 	.short	0x0018
        /*0014*/ 	.byte	0x00, 0xf0, 0x11, 0x00


	//----- nvinfo : EIATTR_KPARAM_INFO
	.align		4
.L_9:
        /*0018*/ 	.byte	0x04, 0x17
        /*001a*/ 	.short	(.L_11 - .L_10)
.L_10:
        /*001c*/ 	.word	0x00000000
        /*0020*/ 	.short	0x0002
        /*0022*/ 	.short	0x0010
        /*0024*/ 	.byte	0x00, 0xf5, 0x21, 0x00


	//----- nvinfo : EIATTR_KPARAM_INFO
	.align		4
.L_11:
        /*0028*/ 	.byte	0x04, 0x17
        /*002a*/ 	.short	(.L_13 - .L_12)
.L_12:
        /*002c*/ 	.word	0x00000000
        /*0030*/ 	.short	0x0001
        /*0032*/ 	.short	0x0008
        /*0034*/ 	.byte	0x00, 0xf5, 0x21, 0x00


	//----- nvinfo : EIATTR_KPARAM_INFO
	.align		4
.L_13:
        /*0038*/ 	.byte	0x04, 0x17
        /*003a*/ 	.short	(.L_15 - .L_14)
.L_14:
        /*003c*/ 	.word	0x00000000
        /*0040*/ 	.short	0x0000
        /*0042*/ 	.short	0x0000
        /*0044*/ 	.byte	0x00, 0xf5, 0x21, 0x00


	//----- nvinfo : EIATTR_SPARSE_MMA_MASK
	.align		4
.L_15:
        /*0048*/ 	.byte	0x03, 0x50
        /*004a*/ 	.short	0x0000


	//----- nvinfo : EIATTR_MAXREG_COUNT
	.align		4
        /*004c*/ 	.byte	0x03, 0x1b
        /*004e*/ 	.short	0x00ff


	//----- nvinfo : EIATTR_MERCURY_ISA_VERSION
	.align		4
        /*0050*/ 	.byte	0x03, 0x5f
        /*0052*/ 	.short	0x0101


	//----- nvinfo : EIATTR_VRC_CTA_INIT_COUNT
	.align		4
        /*0054*/ 	.byte	0x02, 0x4a
	.zero		1
	.zero		1


	//----- nvinfo : EIATTR_EXIT_INSTR_OFFSETS
	.align		4
        /*0058*/ 	.byte	0x04, 0x1c
        /*005a*/ 	.short	(.L_17 - .L_16)


	//   ....[0]....
.L_16:
        /*005c*/ 	.word	0x00000070


	//   ....[1]....
        /*0060*/ 	.word	0x00000130


	//----- nvinfo : EIATTR_CBANK_PARAM_SIZE
	.align		4
.L_17:
        /*0064*/ 	.byte	0x03, 0x19
        /*0066*/ 	.short	0x001c


	//----- nvinfo : EIATTR_PARAM_CBANK
	.align		4
        /*0068*/ 	.byte	0x04, 0x0a
        /*006a*/ 	.short	(.L_19 - .L_18)
	.align		4
.L_18:
        /*006c*/ 	.word	index@(.nv.constant0._Z9addVectorPKfS0_Pfi)
        /*0070*/ 	.short	0x0380
        /*0072*/ 	.short	0x001c


	//----- nvinfo : EIATTR_SW_WAR
	.align		4
.L_19:
        /*0074*/ 	.byte	0x04, 0x36
        /*0076*/ 	.short	(.L_21 - .L_20)
.L_20:
        /*0078*/ 	.word	0x00000008
.L_21:


//--------------------- .nv.callgraph             --------------------------
	.section	.nv.callgraph,"",@"SHT_CUDA_CALLGRAPH"
	.align	4
	.sectionentsize	8
	.align		4
        /*0000*/ 	.word	0x00000000
	.align		4
        /*0004*/ 	.word	0xffffffff
	.align		4
        /*0008*/ 	.word	0x00000000
	.align		4
        /*000c*/ 	.word	0xfffffffe
	.align		4
        /*0010*/ 	.word	0x00000000
	.align		4
        /*0014*/ 	.word	0xfffffffd
	.align		4
        /*0018*/ 	.word	0x00000000
	.align		4
        /*001c*/ 	.word	0xfffffffc


//--------------------- .text._Z9addVectorPKfS0_Pfi --------------------------
	.section	.text._Z9addVectorPKfS0_Pfi,"ax",@progbits
	.align	128
        .global         _Z9addVectorPKfS0_Pfi
        .type           _Z9addVectorPKfS0_Pfi,@function
        .size           _Z9addVectorPKfS0_Pfi,(.L_x_1 - _Z9addVectorPKfS0_Pfi)
        .other          _Z9addVectorPKfS0_Pfi,@"STO_CUDA_ENTRY STV_DEFAULT"
_Z9addVectorPKfS0_Pfi:
.text._Z9addVectorPKfS0_Pfi:
[----:B------:R-:W-:Y:S01]  /*0000*/  LDC R1, c[0x0][0x37c] ;  /* 0x0000df00ff017b82 */ /* 0x000fe20000000800 */
[----:B------:R-:W0:Y:S07]  /*0010*/  S2R R0, SR_TID.X ;  /* 0x0000000000007919 */ /* 0x000e2e0000002100 */
[----:B------:R-:W0:Y:S01]  /*0020*/  S2UR UR4, SR_CTAID.X ;  /* 0x00000000000479c3 */ /* 0x000e220000002500 */
[----:B------:R-:W1:Y:S07]  /*0030*/  LDCU UR5, c[0x0][0x398] ;  /* 0x00007300ff0577ac */ /* 0x000e6e0008000800 */
[----:B------:R-:W0:Y:S02]  /*0040*/  LDC R9, c[0x0][0x360] ;  /* 0x0000d800ff097b82 */ /* 0x000e240000000800 */
[----:B0-----:R-:W-:-:S05]  /*0050*/  IMAD R9, R9, UR4, R0 ;  /* 0x0000000409097c24 */ /* 0x001fca000f8e0200 */
[----:B-1----:R-:W-:-:S13]  /*0060*/  ISETP.GE.AND P0, PT, R9, UR5, PT ;  /* 0x0000000509007c0c */ /* 0x002fda000bf06270 */
[----:B------:R-:W-:Y:S05]  /*0070*/  @P0 EXIT ;  /* 0x000000000000094d */ /* 0x000fea0003800000 */
[----:B------:R-:W0:Y:S01]  /*0080*/  LDC.64 R2, c[0x0][0x380] ;  /* 0x0000e000ff027b82 */ /* 0x000e220000000a00 */
[----:B------:R-:W1:Y:S07]  /*0090*/  LDCU.64 UR4, c[0x0][0x358] ;  /* 0x00006b00ff0477ac */ /* 0x000e6e0008000a00 */
[----:B------:R-:W2:Y:S08]  /*00a0*/  LDC.64 R4, c[0x0][0x388] ;  /* 0x0000e200ff047b82 */ /* 0x000eb00000000a00 */
[----:B------:R-:W3:Y:S01]  /*00b0*/  LDC.64 R6, c[0x0][0x390] ;  /* 0x0000e400ff067b82 */ /* 0x000ee20000000a00 */
[----:B0-----:R-:W-:-:S06]  /*00c0*/  IMAD.WIDE R2, R9, 0x4, R2 ;  /* 0x0000000409027825 */ /* 0x001fcc00078e0202 */
[----:B-1----:R-:W4:Y:S01]  /*00d0*/  LDG.E R2, desc[UR4][R2.64] ;  /* 0x0000000402027981 */ /* 0x002f22000c1e1900 */
[----:B--2---:R-:W-:-:S06]  /*00e0*/  IMAD.WIDE R4, R9, 0x4, R4 ;  /* 0x0000000409047825 */ /* 0x004fcc00078e0204 */
[----:B------:R-:W4:Y:S01]  /*00f0*/  LDG.E R5, desc[UR4][R4.64] ;  /* 0x0000000404057981 */ /* 0x000f22000c1e1900 */
[----:B---3--:R-:W-:-:S04]  /*0100*/  IMAD.WIDE R6, R9, 0x4, R6 ;  /* 0x0000000409067825 */ /* 0x008fc800078e0206 */
[----:B----4-:R-:W-:-:S05]  /*0110*/  FADD R9, R2, R5 ;  /* 0x0000000502097221 */ /* 0x010fca0000000000 */
[----:B------:R-:W-:Y:S01]  /*0120*/  STG.E desc[UR4][R6.64], R9 ;  /* 0x0000000906007986 */ /* 0x000fe2000c101904 */
[----:B------:R-:W-:Y:S05]  /*0130*/  EXIT ;  /* 0x000000000000794d */ /* 0x000fea0003800000 */
.L_x_0:
[----:B------:R-:W-:-:S00]  /*0140*/  BRA `(.L_x_0) ;  /* 0xfffffffc00fc7947 */ /* 0x000fc0000383ffff */
[----:B------:R-:W-:-:S00]  /*0150*/  NOP ;  /* 0x0000000000007918 */ /* 0x000fc00000000000 */
        /* <DEDUP_REMOVED lines=10> */
.L_x_1:


//--------------------- .nv.shared.reserved.0     --------------------------
	.section	.nv.shared.reserved.0,"aw",@nobits
	.weak		__nv_reservedSMEM_offset_0_alias
	.size		__nv_reservedSMEM_offset_0_alias, 0, 64
	.other		__nv_reservedSMEM_offset_0_alias,@"STO_CUDA_RESERVED_SHARED STV_DEFAULT"
__nv_reservedSMEM_offset_0_alias:
	.zero		0
	.zero		64


//--------------------- .nv.constant0._Z9addVectorPKfS0_Pfi --------------------------
	.section	.nv.constant0._Z9addVectorPKfS0_Pfi,"a",@progbits
	.sectionflags	@""
	.align	4
.nv.constant0._Z9addVectorPKfS0_Pfi:
	.zero		924


//--------------------- SYMBOLS --------------------------

	.type		.nv.reservedSmem.offset0,@object
	.size		.nv.reservedSmem.offset0,0x4
